//
// Generated by NVIDIA NVVM Compiler
//
// Compiler Build ID: CL-36424714
// Cuda compilation tools, release 13.0, V13.0.88
// Based on NVVM 20.0.0
//

.version 9.0
.target sm_100
.address_size 64

	// .globl	_Z10kernel_gpuPdii

.visible .entry _Z10kernel_gpuPdii(
	.param .u64 .ptr .align 1 _Z10kernel_gpuPdii_param_0,
	.param .u32 _Z10kernel_gpuPdii_param_1,
	.param .u32 _Z10kernel_gpuPdii_param_2
)
{
	.reg .pred 	%p<14>;
	.reg .b32 	%r<49>;
	.reg .b64 	%rd<44>;
	.reg .b64 	%fd<83>;

	ld.param.u64 	%rd6, [_Z10kernel_gpuPdii_param_0];
	ld.param.u32 	%r26, [_Z10kernel_gpuPdii_param_1];
	ld.param.u32 	%r27, [_Z10kernel_gpuPdii_param_2];
	mov.u32 	%r28, %ctaid.x;
	mov.u32 	%r1, %ntid.x;
	mov.u32 	%r29, %tid.x;
	mad.lo.s32 	%r42, %r28, %r1, %r29;
	setp.ge.s32 	%p1, %r42, %r27;
	setp.lt.s32 	%p2, %r26, 2;
	or.pred  	%p3, %p1, %p2;
	@%p3 bra 	$L__BB0_17;
	add.s32 	%r30, %r26, -1;
	add.s32 	%r3, %r26, -2;
	add.s32 	%r31, %r26, 15;
	and.b32  	%r32, %r31, 15;
	add.s32 	%r4, %r32, -1;
	add.s32 	%r33, %r26, 7;
	and.b32  	%r34, %r33, 7;
	add.s32 	%r5, %r34, -1;
	and.b32  	%r6, %r30, 15;
	and.b32  	%r7, %r31, 7;
	and.b32  	%r8, %r33, 3;
	and.b32  	%r35, %r30, -16;
	neg.s32 	%r9, %r35;
	shl.b32 	%r10, %r27, 4;
	mov.u32 	%r36, %nctaid.x;
	mul.lo.s32 	%r11, %r1, %r36;
	cvta.to.global.u64 	%rd1, %rd6;
	mul.wide.s32 	%rd4, %r27, 8;
$L__BB0_2:
	setp.lt.u32 	%p4, %r3, 15;
	mul.wide.s32 	%rd7, %r42, 8;
	add.s64 	%rd2, %rd1, %rd7;
	ld.global.f64 	%fd82, [%rd2];
	mov.b32 	%r47, 1;
	@%p4 bra 	$L__BB0_6;
	mov.b32 	%r44, 0;
	mov.u32 	%r43, %r27;
	mov.u32 	%r45, %r9;
$L__BB0_4:
	.pragma "nounroll";
	mul.wide.s32 	%rd8, %r43, 8;
	add.s64 	%rd9, %rd2, %rd8;
	ld.global.f64 	%fd17, [%rd9];
	max.f64 	%fd18, %fd82, %fd17;
	add.s64 	%rd11, %rd9, %rd4;
	ld.global.f64 	%fd19, [%rd11];
	max.f64 	%fd20, %fd18, %fd19;
	add.s64 	%rd12, %rd11, %rd4;
	ld.global.f64 	%fd21, [%rd12];
	max.f64 	%fd22, %fd20, %fd21;
	add.s64 	%rd13, %rd12, %rd4;
	ld.global.f64 	%fd23, [%rd13];
	max.f64 	%fd24, %fd22, %fd23;
	add.s64 	%rd14, %rd13, %rd4;
	ld.global.f64 	%fd25, [%rd14];
	max.f64 	%fd26, %fd24, %fd25;
	add.s64 	%rd15, %rd14, %rd4;
	ld.global.f64 	%fd27, [%rd15];
	max.f64 	%fd28, %fd26, %fd27;
	add.s64 	%rd16, %rd15, %rd4;
	ld.global.f64 	%fd29, [%rd16];
	max.f64 	%fd30, %fd28, %fd29;
	add.s64 	%rd17, %rd16, %rd4;
	ld.global.f64 	%fd31, [%rd17];
	max.f64 	%fd32, %fd30, %fd31;
	add.s64 	%rd18, %rd17, %rd4;
	ld.global.f64 	%fd33, [%rd18];
	max.f64 	%fd34, %fd32, %fd33;
	add.s64 	%rd19, %rd18, %rd4;
	ld.global.f64 	%fd35, [%rd19];
	max.f64 	%fd36, %fd34, %fd35;
	add.s64 	%rd20, %rd19, %rd4;
	ld.global.f64 	%fd37, [%rd20];
	max.f64 	%fd38, %fd36, %fd37;
	add.s64 	%rd21, %rd20, %rd4;
	ld.global.f64 	%fd39, [%rd21];
	max.f64 	%fd40, %fd38, %fd39;
	add.s64 	%rd22, %rd21, %rd4;
	ld.global.f64 	%fd41, [%rd22];
	max.f64 	%fd42, %fd40, %fd41;
	add.s64 	%rd23, %rd22, %rd4;
	ld.global.f64 	%fd43, [%rd23];
	max.f64 	%fd44, %fd42, %fd43;
	add.s64 	%rd24, %rd23, %rd4;
	ld.global.f64 	%fd45, [%rd24];
	max.f64 	%fd46, %fd44, %fd45;
	add.s64 	%rd25, %rd24, %rd4;
	ld.global.f64 	%fd47, [%rd25];
	max.f64 	%fd82, %fd46, %fd47;
	add.s32 	%r45, %r45, 16;
	add.s32 	%r44, %r44, 16;
	add.s32 	%r43, %r43, %r10;
	setp.ne.s32 	%p5, %r45, 0;
	@%p5 bra 	$L__BB0_4;
	add.s32 	%r47, %r44, 1;
$L__BB0_6:
	setp.eq.s32 	%p6, %r6, 0;
	@%p6 bra 	$L__BB0_16;
	setp.lt.u32 	%p7, %r4, 7;
	@%p7 bra 	$L__BB0_9;
	mul.lo.s32 	%r39, %r47, %r27;
	mul.wide.s32 	%rd26, %r39, 8;
	add.s64 	%rd27, %rd2, %rd26;
	ld.global.f64 	%fd49, [%rd27];
	max.f64 	%fd50, %fd82, %fd49;
	add.s64 	%rd29, %rd27, %rd4;
	ld.global.f64 	%fd51, [%rd29];
	max.f64 	%fd52, %fd50, %fd51;
	add.s64 	%rd30, %rd29, %rd4;
	ld.global.f64 	%fd53, [%rd30];
	max.f64 	%fd54, %fd52, %fd53;
	add.s64 	%rd31, %rd30, %rd4;
	ld.global.f64 	%fd55, [%rd31];
	max.f64 	%fd56, %fd54, %fd55;
	add.s64 	%rd32, %rd31, %rd4;
	ld.global.f64 	%fd57, [%rd32];
	max.f64 	%fd58, %fd56, %fd57;
	add.s64 	%rd33, %rd32, %rd4;
	ld.global.f64 	%fd59, [%rd33];
	max.f64 	%fd60, %fd58, %fd59;
	add.s64 	%rd34, %rd33, %rd4;
	ld.global.f64 	%fd61, [%rd34];
	max.f64 	%fd62, %fd60, %fd61;
	add.s64 	%rd35, %rd34, %rd4;
	ld.global.f64 	%fd63, [%rd35];
	max.f64 	%fd82, %fd62, %fd63;
	add.s32 	%r47, %r47, 8;
$L__BB0_9:
	setp.eq.s32 	%p8, %r7, 0;
	@%p8 bra 	$L__BB0_16;
	setp.lt.u32 	%p9, %r5, 3;
	@%p9 bra 	$L__BB0_12;
	mul.lo.s32 	%r40, %r47, %r27;
	mul.wide.s32 	%rd36, %r40, 8;
	add.s64 	%rd37, %rd2, %rd36;
	ld.global.f64 	%fd65, [%rd37];
	max.f64 	%fd66, %fd82, %fd65;
	add.s64 	%rd39, %rd37, %rd4;
	ld.global.f64 	%fd67, [%rd39];
	max.f64 	%fd68, %fd66, %fd67;
	add.s64 	%rd40, %rd39, %rd4;
	ld.global.f64 	%fd69, [%rd40];
	max.f64 	%fd70, %fd68, %fd69;
	add.s64 	%rd41, %rd40, %rd4;
	ld.global.f64 	%fd71, [%rd41];
	max.f64 	%fd82, %fd70, %fd71;
	add.s32 	%r47, %r47, 4;
$L__BB0_12:
	setp.eq.s32 	%p10, %r8, 0;
	@%p10 bra 	$L__BB0_16;
	setp.eq.s32 	%p11, %r8, 1;
	mul.lo.s32 	%r41, %r47, %r27;
	mul.wide.s32 	%rd42, %r41, 8;
	add.s64 	%rd3, %rd2, %rd42;
	ld.global.f64 	%fd72, [%rd3];
	max.f64 	%fd82, %fd82, %fd72;
	@%p11 bra 	$L__BB0_16;
	setp.eq.s32 	%p12, %r8, 2;
	add.s64 	%rd5, %rd3, %rd4;
	ld.global.f64 	%fd73, [%rd5];
	max.f64 	%fd82, %fd82, %fd73;
	@%p12 bra 	$L__BB0_16;
	add.s64 	%rd43, %rd5, %rd4;
	ld.global.f64 	%fd74, [%rd43];
	max.f64 	%fd82, %fd82, %fd74;
$L__BB0_16:
	st.global.f64 	[%rd2], %fd82;
	add.s32 	%r42, %r42, %r11;
	setp.lt.s32 	%p13, %r42, %r27;
	@%p13 bra 	$L__BB0_2;
$L__BB0_17:
	ret;

}


// ===== COMPILED SASS (sm_100) =====

	.target	sm_100

	.elftype	@"ET_EXEC"


//--------------------- .note.nv.tkinfo           --------------------------
	.section	.note.nv.tkinfo,"",@"SHT_NOTE"
	.sectionflags	@"SHF_NOTE_NV_TKINFO"
	.tkinfo
        /*0018*/ 	.word	0x00000002
        /*0030*/ 	.string	""
        /*0030*/ 	.string	"ptxas"
        /*0030*/ 	.string	"Cuda compilation tools, release 13.0, V13.0.88"
        /*0030*/ 	.string	"Build cuda_13.0.r13.0/compiler.36424714_0"
        /*0030*/ 	.string	"-arch sm_100 -m 64 "



//--------------------- .note.nv.cuinfo           --------------------------
	.section	.note.nv.cuinfo,"",@"SHT_NOTE"
	.sectionflags	@"SHF_NOTE_NV_CUINFO"
        /*0018*/ 	.short	0x0002
        /*001a*/ 	.short	0x0064
        /*001c*/ 	.short	0x0082
	.zero		2


//--------------------- .nv.info                  --------------------------
	.section	.nv.info,"",@"SHT_CUDA_INFO"
	.align	4


	//----- nvinfo : EIATTR_REGCOUNT
	.align		4
        /*0000*/ 	.byte	0x04, 0x2f
        /*0002*/ 	.short	(.L_1 - .L_0)
	.align		4
.L_0:
        /*0004*/ 	.word	index@(_Z10kernel_gpuPdii)
        /*0008*/ 	.word	0x00000020


	//----- nvinfo : EIATTR_FRAME_SIZE
	.align		4
.L_1:
        /*000c*/ 	.byte	0x04, 0x11
        /*000e*/ 	.short	(.L_3 - .L_2)
	.align		4
.L_2:
        /*0010*/ 	.word	index@(_Z10kernel_gpuPdii)
        /*0014*/ 	.word	0x00000000


	//----- nvinfo : EIATTR_MIN_STACK_SIZE
	.align		4
.L_3:
        /*0018*/ 	.byte	0x04, 0x12
        /*001a*/ 	.short	(.L_5 - .L_4)
	.align		4
.L_4:
        /*001c*/ 	.word	index@(_Z10kernel_gpuPdii)
        /*0020*/ 	.word	0x00000000
.L_5:


//--------------------- .nv.compat                --------------------------
	.section	.nv.compat,"",@"SHT_CUDA_COMPAT_INFO"
	.align	4
        /*0000*/ 	.byte	0x02, 0x09, 0x00, 0x00, 0x02, 0x02, 0x01, 0x00, 0x02, 0x05, 0x05, 0x00, 0x03, 0x07, 0x01, 0x01
        /*0010*/ 	.byte	0x02, 0x03, 0x00, 0x00, 0x02, 0x06, 0x01, 0x00, 0x04, 0x0b, 0x08, 0x00, 0x01, 0x00, 0x00, 0x00
        /*0020*/ 	.byte	0x00, 0x00, 0x00, 0x00


//--------------------- .nv.info._Z10kernel_gpuPdii --------------------------
	.section	.nv.info._Z10kernel_gpuPdii,"",@"SHT_CUDA_INFO"
	.sectionflags	@""
	.align	4


	//----- nvinfo : EIATTR_CUDA_API_VERSION
	.align		4
        /*0000*/ 	.byte	0x04, 0x37
        /*0002*/ 	.short	(.L_7 - .L_6)
.L_6:
        /*0004*/ 	.word	0x00000082


	//----- nvinfo : EIATTR_KPARAM_INFO
	.align		4
.L_7:
        /*0008*/ 	.byte	0x04, 0x17
        /*000a*/ 	.short	(.L_9 - .L_8)
.L_8:
        /*000c*/ 	.word	0x00000000
        /*0010*/ 	.short	0x0002
        /*0012*/ 	.short	0x000c
        /*0014*/ 	.byte	0x00, 0xf0, 0x11, 0x00


	//----- nvinfo : EIATTR_KPARAM_INFO
	.align		4
.L_9:
        /*0018*/ 	.byte	0x04, 0x17
        /*001a*/ 	.short	(.L_11 - .L_10)
.L_10:
        /*001c*/ 	.word	0x00000000
        /*0020*/ 	.short	0x0001
        /*0022*/ 	.short	0x0008
        /*0024*/ 	.byte	0x00, 0xf0, 0x11, 0x00


	//----- nvinfo : EIATTR_KPARAM_INFO
	.align		4
.L_11:
        /*0028*/ 	.byte	0x04, 0x17
        /*002a*/ 	.short	(.L_13 - .L_12)
.L_12:
        /*002c*/ 	.word	0x00000000
        /*0030*/ 	.short	0x0000
        /*0032*/ 	.short	0x0000
        /*0034*/ 	.byte	0x00, 0xf5, 0x21, 0x00


	//----- nvinfo : EIATTR_SPARSE_MMA_MASK
	.align		4
.L_13:
        /*0038*/ 	.byte	0x03, 0x50
        /*003a*/ 	.short	0x0000


	//----- nvinfo : EIATTR_MAXREG_COUNT
	.align		4
        /*003c*/ 	.byte	0x03, 0x1b
        /*003e*/ 	.short	0x00ff


	//----- nvinfo : EIATTR_MERCURY_ISA_VERSION
	.align		4
        /*0040*/ 	.byte	0x03, 0x5f
        /*0042*/ 	.short	0x0101


	//----- nvinfo : EIATTR_VRC_CTA_INIT_COUNT
	.align		4
        /*0044*/ 	.byte	0x02, 0x4a
	.zero		1
	.zero		1


	//----- nvinfo : EIATTR_EXIT_INSTR_OFFSETS
	.align		4
        /*0048*/ 	.byte	0x04, 0x1c
        /*004a*/ 	.short	(.L_15 - .L_14)


	//   ....[0]....
.L_14:
        /*004c*/ 	.word	0x00000080


	//   ....[1]....
        /*0050*/ 	.word	0x00001590


	//----- nvinfo : EIATTR_CRS_STACK_SIZE
	.align		4
.L_15:
        /*0054*/ 	.byte	0x04, 0x1e
        /*0056*/ 	.short	(.L_17 - .L_16)
.L_16:
        /*0058*/ 	.word	0x00000000


	//----- nvinfo : EIATTR_CBANK_PARAM_SIZE
	.align		4
.L_17:
        /*005c*/ 	.byte	0x03, 0x19
        /*005e*/ 	.short	0x0010


	//----- nvinfo : EIATTR_PARAM_CBANK
	.align		4
        /*0060*/ 	.byte	0x04, 0x0a
        /*0062*/ 	.short	(.L_19 - .L_18)
	.align		4
.L_18:
        /*0064*/ 	.word	index@(.nv.constant0._Z10kernel_gpuPdii)
        /*0068*/ 	.short	0x0380
        /*006a*/ 	.short	0x0010


	//----- nvinfo : EIATTR_SW_WAR
	.align		4
.L_19:
        /*006c*/ 	.byte	0x04, 0x36
        /*006e*/ 	.short	(.L_21 - .L_20)
.L_20:
        /*0070*/ 	.word	0x00000008
.L_21:


//--------------------- .nv.callgraph             --------------------------
	.section	.nv.callgraph,"",@"SHT_CUDA_CALLGRAPH"
	.align	4
	.sectionentsize	8
	.align		4
        /*0000*/ 	.word	0x00000000
	.align		4
        /*0004*/ 	.word	0xffffffff
	.align		4
        /*0008*/ 	.word	0x00000000
	.align		4
        /*000c*/ 	.word	0xfffffffe
	.align		4
        /*0010*/ 	.word	0x00000000
	.align		4
        /*0014*/ 	.word	0xfffffffd
	.align		4
        /*0018*/ 	.word	0x00000000
	.align		4
        /*001c*/ 	.word	0xfffffffc


//--------------------- .text._Z10kernel_gpuPdii  --------------------------
	.section	.text._Z10kernel_gpuPdii,"ax",@progbits
	.align	128
        .global         _Z10kernel_gpuPdii
        .type           _Z10kernel_gpuPdii,@function
        .size           _Z10kernel_gpuPdii,(.L_x_7 - _Z10kernel_gpuPdii)
        .other          _Z10kernel_gpuPdii,@"STO_CUDA_ENTRY STV_DEFAULT"
_Z10kernel_gpuPdii:
.text._Z10kernel_gpuPdii:
[----:B------:R-:W-:Y:S01]  /*0000*/  LDC R1, c[0x0][0x37c] ;  /* 0x0000df00ff017b82 */ /* 0x000fe20000000800 */
[----:B------:R-:W0:Y:S07]  /*0010*/  S2R R3, SR_TID.X ;  /* 0x0000000000037919 */ /* 0x000e2e0000002100 */
[----:B------:R-:W0:Y:S08]  /*0020*/  S2UR UR4, SR_CTAID.X ;  /* 0x00000000000479c3 */ /* 0x000e300000002500 */
[----:B------:R-:W0:Y:S08]  /*0030*/  LDC R8, c[0x0][0x360] ;  /* 0x0000d800ff087b82 */ /* 0x000e300000000800 */
[----:B------:R-:W1:Y:S01]  /*0040*/  LDC.64 R10, c[0x0][0x388] ;  /* 0x0000e200ff0a7b82 */ /* 0x000e620000000a00 */
[----:B0-----:R-:W-:Y:S01]  /*0050*/  IMAD R4, R8, UR4, R3 ;  /* 0x0000000408047c24 */ /* 0x001fe2000f8e0203 */
[----:B-1----:R-:W-:-:S04]  /*0060*/  ISETP.GE.AND P0, PT, R10, 0x2, PT ;  /* 0x000000020a00780c */ /* 0x002fc80003f06270 */
[----:B------:R-:W-:-:S13]  /*0070*/  ISETP.GE.OR P0, PT, R4, R11, !P0 ;  /* 0x0000000b0400720c */ /* 0x000fda0004706670 */
[----:B------:R-:W-:Y:S05]  /*0080*/  @P0 EXIT ;  /* 0x000000000000094d */ /* 0x000fea0003800000 */
[C---:B------:R-:W-:Y:S01]  /*0090*/  VIADD R6, R10.reuse, 0x7 ;  /* 0x000000070a067836 */ /* 0x040fe20000000000 */
[----:B------:R-:W0:Y:S01]  /*00a0*/  LDCU UR4, c[0x0][0x370] ;  /* 0x00006e00ff0477ac */ /* 0x000e220008000800 */
[----:B------:R-:W-:-:S03]  /*00b0*/  VIADD R0, R10, 0xf ;  /* 0x0000000f0a007836 */ /* 0x000fc60000000000 */
[----:B------:R-:W-:Y:S01]  /*00c0*/  LOP3.LUT R3, R6, 0x7, RZ, 0xc0, !PT ;  /* 0x0000000706037812 */ /* 0x000fe200078ec0ff */
[----:B------:R-:W1:Y:S01]  /*00d0*/  LDCU.64 UR6, c[0x0][0x358] ;  /* 0x00006b00ff0677ac */ /* 0x000e620008000a00 */
[----:B------:R-:W-:Y:S02]  /*00e0*/  LOP3.LUT R2, R0, 0xf, RZ, 0xc0, !PT ;  /* 0x0000000f00027812 */ /* 0x000fe400078ec0ff */
[----:B------:R-:W-:Y:S01]  /*00f0*/  LOP3.LUT R6, R6, 0x3, RZ, 0xc0, !PT ;  /* 0x0000000306067812 */ /* 0x000fe200078ec0ff */
[----:B------:R-:W-:Y:S02]  /*0100*/  VIADD R5, R3, 0xffffffff ;  /* 0xffffffff03057836 */ /* 0x000fe40000000000 */
[----:B------:R-:W-:Y:S02]  /*0110*/  VIADD R3, R2, 0xffffffff ;  /* 0xffffffff02037836 */ /* 0x000fe40000000000 */
[----:B------:R-:W-:Y:S01]  /*0120*/  VIADD R2, R10, 0xffffffff ;  /* 0xffffffff0a027836 */ /* 0x000fe20000000000 */
[----:B------:R-:W-:-:S02]  /*0130*/  ISETP.GE.U32.AND P1, PT, R5, 0x3, PT ;  /* 0x000000030500780c */ /* 0x000fc40003f26070 */
[----:B------:R-:W-:Y:S02]  /*0140*/  ISETP.GE.U32.AND P2, PT, R3, 0x7, PT ;  /* 0x000000070300780c */ /* 0x000fe40003f46070 */
[----:B------:R-:W-:Y:S01]  /*0150*/  LOP3.LUT R7, R2, 0xfffffff0, RZ, 0xc0, !PT ;  /* 0xfffffff002077812 */ /* 0x000fe200078ec0ff */
[----:B0-----:R-:W-:Y:S01]  /*0160*/  IMAD R5, R8, UR4, RZ ;  /* 0x0000000408057c24 */ /* 0x001fe2000f8e02ff */
[----:B------:R-:W-:-:S03]  /*0170*/  IADD3 R3, PT, PT, R10, -0x2, RZ ;  /* 0xfffffffe0a037810 */ /* 0x000fc60007ffe0ff */
[----:B-1----:R-:W-:-:S07]  /*0180*/  IMAD.MOV R7, RZ, RZ, -R7 ;  /* 0x000000ffff077224 */ /* 0x002fce00078e0a07 */
.L_x_5:
[----:B0-----:R-:W0:Y:S08]  /*0190*/  LDC.64 R10, c[0x0][0x380] ;  /* 0x0000e000ff0a7b82 */ /* 0x001e300000000a00 */
[----:B------:R-:W1:Y:S01]  /*01a0*/  LDC R23, c[0x0][0x38c] ;  /* 0x0000e300ff177b82 */ /* 0x000e620000000800 */
[----:B0-----:R-:W-:-:S05]  /*01b0*/  IMAD.WIDE R10, R4, 0x8, R10 ;  /* 0x00000008040a7825 */ /* 0x001fca00078e020a */
[----:B------:R0:W5:Y:S01]  /*01c0*/  LDG.E.64 R14, desc[UR6][R10.64] ;  /* 0x000000060a0e7981 */ /* 0x000162000c1e1b00 */
[----:B------:R-:W-:Y:S01]  /*01d0*/  ISETP.GE.U32.AND P3, PT, R3, 0xf, PT ;  /* 0x0000000f0300780c */ /* 0x000fe20003f66070 */
[----:B------:R-:W-:Y:S02]  /*01e0*/  IMAD.IADD R4, R5, 0x1, R4 ;  /* 0x0000000105047824 */ /* 0x000fe400078e0204 */
[----:B------:R-:W-:-:S03]  /*01f0*/  IMAD.MOV.U32 R22, RZ, RZ, 0x1 ;  /* 0x00000001ff167424 */ /* 0x000fc600078e00ff */
[----:B-1----:R-:W-:-:S07]  /*0200*/  ISETP.GE.AND P0, PT, R4, R23, PT ;  /* 0x000000170400720c */ /* 0x002fce0003f06270 */
[----:B0-----:R-:W-:Y:S06]  /*0210*/  @!P3 BRA `(.L_x_0) ;  /* 0x000000080070b947 */ /* 0x001fec0003800000 */
[----:B------:R-:W0:Y:S01]  /*0220*/  LDCU UR4, c[0x0][0x38c] ;  /* 0x00007180ff0477ac */ /* 0x000e220008000800 */
[----:B------:R-:W-:Y:S01]  /*0230*/  IMAD.MOV.U32 R25, RZ, RZ, RZ ;  /* 0x000000ffff197224 */ /* 0x000fe200078e00ff */
[----:B------:R-:W-:Y:S01]  /*0240*/  MOV R22, R7 ;  /* 0x0000000700167202 */ /* 0x000fe20000000f00 */
[----:B0-----:R-:W-:-:S07]  /*0250*/  IMAD.U32 R24, RZ, RZ, UR4 ;  /* 0x00000004ff187e24 */ /* 0x001fce000f8e00ff */
.L_x_1:
[----:B------:R-:W-:-:S05]  /*0260*/  IMAD.WIDE R28, R24, 0x8, R10 ;  /* 0x00000008181c7825 */ /* 0x000fca00078e020a */
[----:B------:R0:W2:Y:S02]  /*0270*/  LDG.E.64 R18, desc[UR6][R28.64] ;  /* 0x000000061c127981 */ /* 0x0000a4000c1e1b00 */
[----:B0-----:R-:W-:-:S05]  /*0280*/  IMAD.WIDE R28, R23, 0x8, R28 ;  /* 0x00000008171c7825 */ /* 0x001fca00078e021c */
[----:B------:R-:W3:Y:S01]  /*0290*/  LDG.E.64 R16, desc[UR6][R28.64] ;  /* 0x000000061c107981 */ /* 0x000ee2000c1e1b00 */
[----:B------:R-:W-:-:S05]  /*02a0*/  IMAD.WIDE R26, R23, 0x8, R28 ;  /* 0x00000008171a7825 */ /* 0x000fca00078e021c */
[----:B------:R0:W4:Y:S02]  /*02b0*/  LDG.E.64 R12, desc[UR6][R26.64] ;  /* 0x000000061a0c7981 */ /* 0x000124000c1e1b00 */
[----:B0-----:R-:W-:-:S05]  /*02c0*/  IMAD.WIDE R26, R23, 0x8, R26 ;  /* 0x00000008171a7825 */ /* 0x001fca00078e021a */
[----:B------:R0:W4:Y:S01]  /*02d0*/  LDG.E.64 R8, desc[UR6][R26.64] ;  /* 0x000000061a087981 */ /* 0x000122000c1e1b00 */
[----:B-----5:R-:W-:Y:S02]  /*02e0*/  IMAD.MOV.U32 R20, RZ, RZ, R15 ;  /* 0x000000ffff147224 */ /* 0x020fe400078e000f */
[----:B------:R-:W-:Y:S01]  /*02f0*/  IMAD.MOV.U32 R28, RZ, RZ, R14 ;  /* 0x000000ffff1c7224 */ /* 0x000fe200078e000e */
[----:B--2---:R-:W-:Y:S01]  /*0300*/  DSETP.MAX.AND P3, P4, R18, R14, PT ;  /* 0x0000000e1200722a */ /* 0x004fe20003c6f000 */
[----:B------:R-:W-:Y:S01]  /*0310*/  IMAD.MOV.U32 R21, RZ, RZ, R18 ;  /* 0x000000ffff157224 */ /* 0x000fe200078e0012 */
[----:B------:R-:W-:Y:S01]  /*0320*/  MOV R29, R19 ;  /* 0x00000013001d7202 */ /* 0x000fe20000000f00 */
[----:B------:R-:W-:-:S03]  /*0330*/  IMAD.WIDE R14, R23, 0x8, R26 ;  /* 0x00000008170e7825 */ /* 0x000fc600078e021a */
[----:B------:R-:W-:Y:S02]  /*0340*/  SEL R28, R21, R28, P3 ;  /* 0x0000001c151c7207 */ /* 0x000fe40001800000 */
[----:B------:R-:W2:Y:S01]  /*0350*/  LDG.E.64 R18, desc[UR6][R14.64] ;  /* 0x000000060e127981 */ /* 0x000ea2000c1e1b00 */
[----:B0-----:R-:W-:Y:S01]  /*0360*/  IMAD.WIDE R26, R23, 0x8, R14 ;  /* 0x00000008171a7825 */ /* 0x001fe200078e020e */
[----:B------:R-:W-:-:S04]  /*0370*/  FSEL R29, R29, R20, P3 ;  /* 0x000000141d1d7208 */ /* 0x000fc80001800000 */
[----:B------:R-:W-:Y:S01]  /*0380*/  @P4 LOP3.LUT R29, R20, 0x80000, RZ, 0xfc, !PT ;  /* 0x00080000141d4812 */ /* 0x000fe200078efcff */
[----:B------:R-:W-:Y:S01]  /*0390*/  IMAD.MOV.U32 R20, RZ, RZ, R28 ;  /* 0x000000ffff147224 */ /* 0x000fe200078e001c */
[----:B------:R0:W2:Y:S03]  /*03a0*/  LDG.E.64 R14, desc[UR6][R26.64] ;  /* 0x000000061a0e7981 */ /* 0x0000a6000c1e1b00 */
[----:B------:R-:W-:Y:S01]  /*03b0*/  IMAD.MOV.U32 R21, RZ, RZ, R29 ;  /* 0x000000ffff157224 */ /* 0x000fe200078e001d */
[----:B---3--:R-:W-:Y:S01]  /*03c0*/  DSETP.MAX.AND P3, P4, R28, R16, PT ;  /* 0x000000101c00722a */ /* 0x008fe20003c6f000 */
[----:B------:R-:W-:-:S05]  /*03d0*/  IMAD.MOV.U32 R29, RZ, RZ, R16 ;  /* 0x000000ffff1d7224 */ /* 0x000fca00078e0010 */
[----:B------:R-:W-:Y:S02]  /*03e0*/  FSEL R21, R21, R17, P3 ;  /* 0x0000001115157208 */ /* 0x000fe40001800000 */
[----:B------:R-:W-:-:S06]  /*03f0*/  SEL R20, R20, R29, P3 ;  /* 0x0000001d14147207 */ /* 0x000fcc0001800000 */
[----:B------:R-:W-:Y:S01]  /*0400*/  @P4 LOP3.LUT R21, R17, 0x80000, RZ, 0xfc, !PT ;  /* 0x0008000011154812 */ /* 0x000fe200078efcff */
[----:B------:R-:W-:-:S04]  /*0410*/  IMAD.WIDE R16, R23, 0x8, R26 ;  /* 0x0000000817107825 */ /* 0x000fc800078e021a */
[----:B------:R-:W-:Y:S01]  /*0420*/  IMAD.MOV.U32 R28, RZ, RZ, R20 ;  /* 0x000000ffff1c7224 */ /* 0x000fe200078e0014 */
[----:B----4-:R-:W-:Y:S01]  /*0430*/  DSETP.MAX.AND P3, P4, R20, R12, PT ;  /* 0x0000000c1400722a */ /* 0x010fe20003c6f000 */
[----:B------:R-:W-:Y:S01]  /*0440*/  IMAD.MOV.U32 R29, RZ, RZ, R13 ;  /* 0x000000ffff1d7224 */ /* 0x000fe200078e000d */
[----:B------:R-:W-:Y:S02]  /*0450*/  MOV R20, R12 ;  /* 0x0000000c00147202 */ /* 0x000fe40000000f00 */
[----:B------:R-:W3:Y:S02]  /*0460*/  LDG.E.64 R12, desc[UR6][R16.64] ;  /* 0x00000006100c7981 */ /* 0x000ee4000c1e1b00 */
[----:B------:R-:W-:Y:S02]  /*0470*/  FSEL R21, R21, R29, P3 ;  /* 0x0000001d15157208 */ /* 0x000fe40001800000 */
[----:B------:R-:W-:-:S06]  /*0480*/  SEL R20, R28, R20, P3 ;  /* 0x000000141c147207 */ /* 0x000fcc0001800000 */
[----:B------:R-:W-:Y:S01]  /*0490*/  @P4 LOP3.LUT R21, R29, 0x80000, RZ, 0xfc, !PT ;  /* 0x000800001d154812 */ /* 0x000fe200078efcff */
[----:B0-----:R-:W-:Y:S02]  /*04a0*/  IMAD.MOV.U32 R26, RZ, RZ, R20 ;  /* 0x000000ffff1a7224 */ /* 0x001fe400078e0014 */
[----:B------:R-:W-:-:S03]  /*04b0*/  IMAD.MOV.U32 R27, RZ, RZ, R8 ;  /* 0x000000ffff1b7224 */ /* 0x000fc600078e0008 */
[----:B------:R-:W-:Y:S01]  /*04c0*/  DSETP.MAX.AND P3, P4, R20, R8, PT ;  /* 0x000000081400722a */ /* 0x000fe20003c6f000 */
[----:B------:R-:W-:Y:S02]  /*04d0*/  IMAD.MOV.U32 R20, RZ, RZ, R9 ;  /* 0x000000ffff147224 */ /* 0x000fe400078e0009 */
[----:B------:R-:W-:-:S05]  /*04e0*/  IMAD.WIDE R8, R23, 0x8, R16 ;  /* 0x0000000817087825 */ /* 0x000fca00078e0210 */
[----:B------:R-:W4:Y:S01]  /*04f0*/  LDG.E.64 R16, desc[UR6][R8.64] ;  /* 0x0000000608107981 */ /* 0x000f22000c1e1b00 */
[----:B------:R-:W-:Y:S02]  /*0500*/  SEL R26, R26, R27, P3 ;  /* 0x0000001b1a1a7207 */ /* 0x000fe40001800000 */
[----:B------:R-:W-:-:S03]  /*0510*/  FSEL R27, R21, R20, P3 ;  /* 0x00000014151b7208 */ /* 0x000fc60001800000 */
[----:B------:R-:W-:Y:S01]  /*0520*/  @P4 LOP3.LUT R27, R20, 0x80000, RZ, 0xfc, !PT ;  /* 0x00080000141b4812 */ /* 0x000fe200078efcff */
[----:B------:R-:W-:-:S05]  /*0530*/  IMAD.WIDE R28, R23, 0x8, R8 ;  /* 0x00000008171c7825 */ /* 0x000fca00078e0208 */
[----:B------:R0:W4:Y:S01]  /*0540*/  LDG.E.64 R8, desc[UR6][R28.64] ;  /* 0x000000061c087981 */ /* 0x000122000c1e1b00 */
[----:B------:R-:W-:Y:S01]  /*0550*/  IMAD.MOV.U32 R21, RZ, RZ, R27 ;  /* 0x000000ffff157224 */ /* 0x000fe200078e001b */
[----:B------:R-:W-:Y:S01]  /*0560*/  MOV R20, R26 ;  /* 0x0000001a00147202 */ /* 0x000fe20000000f00 */
[----:B--2---:R-:W-:Y:S01]  /*0570*/  DSETP.MAX.AND P3, P4, R26, R18, PT ;  /* 0x000000121a00722a */ /* 0x004fe20003c6f000 */
[----:B------:R-:W-:-:S05]  /*0580*/  IMAD.MOV.U32 R27, RZ, RZ, R18 ;  /* 0x000000ffff1b7224 */ /* 0x000fca00078e0012 */
[----:B------:R-:W-:Y:S02]  /*0590*/  FSEL R21, R21, R19, P3 ;  /* 0x0000001315157208 */ /* 0x000fe40001800000 */
[----:B------:R-:W-:-:S06]  /*05a0*/  SEL R18, R20, R27, P3 ;  /* 0x0000001b14127207 */ /* 0x000fcc0001800000 */
[----:B------:R-:W-:Y:S01]  /*05b0*/  @P4 LOP3.LUT R21, R19, 0x80000, RZ, 0xfc, !PT ;  /* 0x0008000013154812 */ /* 0x000fe200078efcff */
[----:B------:R-:W-:-:S04]  /*05c0*/  IMAD.WIDE R26, R23, 0x8, R28 ;  /* 0x00000008171a7825 */ /* 0x000fc800078e021c */
[----:B------:R-:W-:Y:S01]  /*05d0*/  IMAD.MOV.U32 R19, RZ, RZ, R21 ;  /* 0x000000ffff137224 */ /* 0x000fe200078e0015 */
[----:B------:R-:W-:Y:S01]  /*05e0*/  MOV R21, R14 ;  /* 0x0000000e00157202 */ /* 0x000fe20000000f00 */
[----:B------:R-:W-:-:S04]  /*05f0*/  IMAD.MOV.U32 R20, RZ, RZ, R18 ;  /* 0x000000ffff147224 */ /* 0x000fc800078e0012 */
[----:B------:R-:W-:Y:S01]  /*0600*/  DSETP.MAX.AND P3, P4, R18, R14, PT ;  /* 0x0000000e1200722a */ /* 0x000fe20003c6f000 */
[----:B------:R-:W-:Y:S02]  /*0610*/  IMAD.MOV.U32 R18, RZ, RZ, R15 ;  /* 0x000000ffff127224 */ /* 0x000fe400078e000f */
[----:B------:R1:W2:Y:S03]  /*0620*/  LDG.E.64 R14, desc[UR6][R26.64] ;  /* 0x000000061a0e7981 */ /* 0x0002a6000c1e1b00 */
[----:B------:R-:W-:Y:S02]  /*0630*/  SEL R20, R20, R21, P3 ;  /* 0x0000001514147207 */ /* 0x000fe40001800000 */
[----:B------:R-:W-:-:S06]  /*0640*/  FSEL R21, R19, R18, P3 ;  /* 0x0000001213157208 */ /* 0x000fcc0001800000 */
[----:B------:R-:W-:Y:S01]  /*0650*/  @P4 LOP3.LUT R21, R18, 0x80000, RZ, 0xfc, !PT ;  /* 0x0008000012154812 */ /* 0x000fe200078efcff */
[----:B------:R-:W-:-:S04]  /*0660*/  IMAD.WIDE R18, R23, 0x8, R26 ;  /* 0x0000000817127825 */ /* 0x000fc800078e021a */
[----:B0-----:R-:W-:Y:S01]  /*0670*/  IMAD.MOV.U32 R28, RZ, RZ, R20 ;  /* 0x000000ffff1c7224 */ /* 0x001fe200078e0014 */
[----:B---3--:R-:W-:Y:S01]  /*0680*/  DSETP.MAX.AND P3, P4, R20, R12, PT ;  /* 0x0000000c1400722a */ /* 0x008fe20003c6f000 */
[----:B------:R-:W-:Y:S02]  /*0690*/  IMAD.MOV.U32 R29, RZ, RZ, R13 ;  /* 0x000000ffff1d7224 */ /* 0x000fe400078e000d */
[----:B------:R-:W-:Y:S02]  /*06a0*/  IMAD.MOV.U32 R20, RZ, RZ, R12 ;  /* 0x000000ffff147224 */ /* 0x000fe400078e000c */
[----:B------:R-:W3:Y:S01]  /*06b0*/  LDG.E.64 R12, desc[UR6][R18.64] ;  /* 0x00000006120c7981 */ /* 0x000ee2000c1e1b00 */
[----:B------:R-:W-:Y:S02]  /*06c0*/  FSEL R21, R21, R29, P3 ;  /* 0x0000001d15157208 */ /* 0x000fe40001800000 */
[----:B------:R-:W-:-:S06]  /*06d0*/  SEL R20, R28, R20, P3 ;  /* 0x000000141c147207 */ /* 0x000fcc0001800000 */
[----:B------:R-:W-:Y:S02]  /*06e0*/  @P4 LOP3.LUT R21, R29, 0x80000, RZ, 0xfc, !PT ;  /* 0x000800001d154812 */ /* 0x000fe400078efcff */
[----:B-1----:R-:W-:Y:S01]  /*06f0*/  MOV R26, R20 ;  /* 0x00000014001a7202 */ /* 0x002fe20000000f00 */
[----:B----4-:R-:W-:-:S03]  /*0700*/  IMAD.MOV.U32 R27, RZ, RZ, R16 ;  /* 0x000000ffff1b7224 */ /* 0x010fc600078e0010 */
[----:B------:R-:W-:Y:S01]  /*0710*/  DSETP.MAX.AND P3, P4, R20, R16, PT ;  /* 0x000000101400722a */ /* 0x000fe20003c6f000 */
[----:B------:R-:W-:Y:S02]  /*0720*/  IMAD.MOV.U32 R20, RZ, RZ, R17 ;  /* 0x000000ffff147224 */ /* 0x000fe400078e0011 */
[----:B------:R-:W-:-:S05]  /*0730*/  IMAD.WIDE R16, R23, 0x8, R18 ;  /* 0x0000000817107825 */ /* 0x000fca00078e0212 */
[----:B------:R-:W4:Y:S01]  /*0740*/  LDG.E.64 R18, desc[UR6][R16.64] ;  /* 0x0000000610127981 */ /* 0x000f22000c1e1b00 */
[----:B------:R-:W-:Y:S02]  /*0750*/  SEL R26, R26, R27, P3 ;  /* 0x0000001b1a1a7207 */ /* 0x000fe40001800000 */
[----:B------:R-:W-:-:S03]  /*0760*/  FSEL R27, R21, R20, P3 ;  /* 0x00000014151b7208 */ /* 0x000fc60001800000 */
[----:B------:R-:W-:Y:S01]  /*0770*/  @P4 LOP3.LUT R27, R20, 0x80000, RZ, 0xfc, !PT ;  /* 0x00080000141b4812 */ /* 0x000fe200078efcff */
[----:B------:R-:W-:-:S04]  /*0780*/  IMAD.MOV.U32 R20, RZ, RZ, R26 ;  /* 0x000000ffff147224 */ /* 0x000fc800078e001a */
[----:B------:R-:W-:Y:S01]  /*0790*/  IMAD.MOV.U32 R21, RZ, RZ, R27 ;  /* 0x000000ffff157224 */ /* 0x000fe200078e001b */
[----:B------:R-:W-:Y:S01]  /*07a0*/  DSETP.MAX.AND P3, P4, R26, R8, PT ;  /* 0x000000081a00722a */ /* 0x000fe20003c6f000 */
[----:B------:R-:W-:Y:S01]  /*07b0*/  MOV R27, R8 ;  /* 0x00000008001b7202 */ /* 0x000fe20000000f00 */
[----:B------:R-:W-:Y:S02]  /*07c0*/  IMAD.MOV.U32 R26, RZ, RZ, R9 ;  /* 0x000000ffff1a7224 */ /* 0x000fe400078e0009 */
[----:B------:R-:W-:-:S05]  /*07d0*/  IMAD.WIDE R8, R23, 0x8, R16 ;  /* 0x0000000817087825 */ /* 0x000fca00078e0210 */
[----:B------:R0:W4:Y:S01]  /*07e0*/  LDG.E.64 R16, desc[UR6][R8.64] ;  /* 0x0000000608107981 */ /* 0x000122000c1e1b00 */
[----:B------:R-:W-:Y:S02]  /*07f0*/  FSEL R21, R21, R26, P3 ;  /* 0x0000001a15157208 */ /* 0x000fe40001800000 */
[----:B------:R-:W-:Y:S02]  /*0800*/  SEL R20, R20, R27, P3 ;  /* 0x0000001b14147207 */ /* 0x000fe40001800000 */
[----:B------:R-:W-:-:S03]  /*0810*/  @P4 LOP3.LUT R21, R26, 0x80000, RZ, 0xfc, !PT ;  /* 0x000800001a154812 */ /* 0x000fc600078efcff */
[----:B------:R-:W-:Y:S02]  /*0820*/  IMAD.MOV.U32 R26, RZ, RZ, R20 ;  /* 0x000000ffff1a7224 */ /* 0x000fe400078e0014 */
[----:B------:R-:W-:Y:S01]  /*0830*/  IMAD.MOV.U32 R27, RZ, RZ, R21 ;  /* 0x000000ffff1b7224 */ /* 0x000fe200078e0015 */
[----:B--2---:R-:W-:Y:S01]  /*0840*/  DSETP.MAX.AND P3, P4, R20, R14, PT ;  /* 0x0000000e1400722a */ /* 0x004fe20003c6f000 */
[----:B------:R-:W-:Y:S01]  /*0850*/  IMAD.WIDE R20, R23, 0x8, R8 ;  /* 0x0000000817147825 */ /* 0x000fe200078e0208 */
[----:B------:R-:W-:-:S03]  /*0860*/  MOV R28, R15 ;  /* 0x0000000f001c7202 */ /* 0x000fc60000000f00 */
[----:B------:R-:W-:Y:S02]  /*0870*/  IMAD.MOV.U32 R29, RZ, RZ, R14 ;  /* 0x000000ffff1d7224 */ /* 0x000fe400078e000e */
[----:B------:R1:W2:Y:S01]  /*0880*/  LDG.E.64 R14, desc[UR6][R20.64] ;  /* 0x00000006140e7981 */ /* 0x0002a2000c1e1b00 */
[----:B------:R-:W-:Y:S02]  /*0890*/  FSEL R27, R27, R28, P3 ;  /* 0x0000001c1b1b7208 */ /* 0x000fe40001800000 */
[----:B------:R-:W-:-:S04]  /*08a0*/  SEL R26, R26, R29, P3 ;  /* 0x0000001d1a1a7207 */ /* 0x000fc80001800000 */
[----:B------:R-:W-:Y:S01]  /*08b0*/  @P4 LOP3.LUT R27, R28, 0x80000, RZ, 0xfc, !PT ;  /* 0x000800001c1b4812 */ /* 0x000fe200078efcff */
[----:B------:R-:W-:-:S04]  /*08c0*/  IMAD.WIDE R28, R23, 0x8, R20 ;  /* 0x00000008171c7825 */ /* 0x000fc800078e0214 */
[----:B0-----:R-:W-:Y:S01]  /*08d0*/  IMAD.MOV.U32 R8, RZ, RZ, R26 ;  /* 0x000000ffff087224 */ /* 0x001fe200078e001a */
[----:B---3--:R-:W-:Y:S01]  /*08e0*/  DSETP.MAX.AND P3, P4, R26, R12, PT ;  /* 0x0000000c1a00722a */ /* 0x008fe20003c6f000 */
[----:B------:R-:W-:Y:S02]  /*08f0*/  IMAD.MOV.U32 R9, RZ, RZ, R27 ;  /* 0x000000ffff097224 */ /* 0x000fe400078e001b */
[----:B------:R-:W-:Y:S02]  /*0900*/  IMAD.MOV.U32 R27, RZ, RZ, R12 ;  /* 0x000000ffff1b7224 */ /* 0x000fe400078e000c */
[----:B------:R-:W-:Y:S02]  /*0910*/  IMAD.MOV.U32 R26, RZ, RZ, R13 ;  /* 0x000000ffff1a7224 */ /* 0x000fe400078e000d */
[----:B------:R-:W3:Y:S01]  /*0920*/  LDG.E.64 R12, desc[UR6][R28.64] ;  /* 0x000000061c0c7981 */ /* 0x000ee2000c1e1b00 */
[----:B-1----:R-:W-:-:S06]  /*0930*/  IMAD.WIDE R20, R23, 0x8, R28 ;  /* 0x0000000817147825 */ /* 0x002fcc00078e021c */
[----:B------:R-:W3:Y:S01]  /*0940*/  LDG.E.64 R20, desc[UR6][R20.64] ;  /* 0x0000000614147981 */ /* 0x000ee2000c1e1b00 */
[----:B------:R-:W-:Y:S02]  /*0950*/  FSEL R9, R9, R26, P3 ;  /* 0x0000001a09097208 */ /* 0x000fe40001800000 */
[----:B------:R-:W-:Y:S02]  /*0960*/  SEL R8, R8, R27, P3 ;  /* 0x0000001b08087207 */ /* 0x000fe40001800000 */
[----:B------:R-:W-:-:S06]  /*0970*/  @P4 LOP3.LUT R9, R26, 0x80000, RZ, 0xfc, !PT ;  /* 0x000800001a094812 */ /* 0x000fcc00078efcff */
[----:B----4-:R-:W-:Y:S01]  /*0980*/  DSETP.MAX.AND P3, P4, R8, R18, PT ;  /* 0x000000120800722a */ /* 0x010fe20003c6f000 */
[----:B------:R-:W-:Y:S01]  /*0990*/  IMAD.MOV.U32 R27, RZ, RZ, R18 ;  /* 0x000000ffff1b7224 */ /* 0x000fe200078e0012 */
[----:B------:R-:W-:-:S04]  /*09a0*/  MOV R26, R8 ;  /* 0x00000008001a7202 */ /* 0x000fc80000000f00 */
[----:B------:R-:W-:Y:S02]  /*09b0*/  FSEL R9, R9, R19, P3 ;  /* 0x0000001309097208 */ /* 0x000fe40001800000 */
[----:B------:R-:W-:-:S06]  /*09c0*/  SEL R8, R26, R27, P3 ;  /* 0x0000001b1a087207 */ /* 0x000fcc0001800000 */
[----:B------:R-:W-:-:S06]  /*09d0*/  @P4 LOP3.LUT R9, R19, 0x80000, RZ, 0xfc, !PT ;  /* 0x0008000013094812 */ /* 0x000fcc00078efcff */
[----:B------:R-:W-:Y:S01]  /*09e0*/  DSETP.MAX.AND P3, P4, R8, R16, PT ;  /* 0x000000100800722a */ /* 0x000fe20003c6f000 */
[----:B------:R-:W-:Y:S02]  /*09f0*/  IMAD.MOV.U32 R26, RZ, RZ, R17 ;  /* 0x000000ffff1a7224 */ /* 0x000fe400078e0011 */
[----:B------:R-:W-:-:S03]  /*0a00*/  IMAD.MOV.U32 R18, RZ, RZ, R8 ;  /* 0x000000ffff127224 */ /* 0x000fc600078e0008 */
[----:B------:R-:W-:Y:S02]  /*0a10*/  FSEL R9, R9, R26, P3 ;  /* 0x0000001a09097208 */ /* 0x000fe40001800000 */
[----:B------:R-:W-:-:S06]  /*0a20*/  SEL R8, R18, R16, P3 ;  /* 0x0000001012087207 */ /* 0x000fcc0001800000 */
[----:B------:R-:W-:-:S04]  /*0a30*/  @P4 LOP3.LUT R9, R26, 0x80000, RZ, 0xfc, !PT ;  /* 0x000800001a094812 */ /* 0x000fc800078efcff */
[----:B------:R-:W-:Y:S02]  /*0a40*/  MOV R16, R9 ;  /* 0x0000000900107202 */ /* 0x000fe40000000f00 */
[----:B------:R-:W-:Y:S01]  /*0a50*/  IADD3 R22, PT, PT, R22, 0x10, RZ ;  /* 0x0000001016167810 */ /* 0x000fe20007ffe0ff */
[----:B------:R-:W-:Y:S02]  /*0a60*/  VIADD R25, R25, 0x10 ;  /* 0x0000001019197836 */ /* 0x000fe40000000000 */
[----:B------:R-:W-:Y:S01]  /*0a70*/  IMAD R24, R23, 0x10, R24 ;  /* 0x0000001017187824 */ /* 0x000fe200078e0218 */
[----:B--2---:R-:W-:Y:S01]  /*0a80*/  DSETP.MAX.AND P3, P4, R8, R14, PT ;  /* 0x0000000e0800722a */ /* 0x004fe20003c6f000 */
[----:B------:R-:W-:-:S05]  /*0a90*/  IMAD.MOV.U32 R17, RZ, RZ, R15 ;  /* 0x000000ffff117224 */ /* 0x000fca00078e000f */
[----:B------:R-:W-:Y:S02]  /*0aa0*/  FSEL R19, R16, R17, P3 ;  /* 0x0000001110137208 */ /* 0x000fe40001800000 */
[----:B------:R-:W-:-:S06]  /*0ab0*/  SEL R8, R8, R14, P3 ;  /* 0x0000000e08087207 */ /* 0x000fcc0001800000 */
[----:B------:R-:W-:-:S05]  /*0ac0*/  @P4 LOP3.LUT R19, R17, 0x80000, RZ, 0xfc, !PT ;  /* 0x0008000011134812 */ /* 0x000fca00078efcff */
[----:B------:R-:W-:-:S06]  /*0ad0*/  IMAD.MOV.U32 R9, RZ, RZ, R19 ;  /* 0x000000ffff097224 */ /* 0x000fcc00078e0013 */
[----:B---3--:R-:W-:Y:S01]  /*0ae0*/  DSETP.MAX.AND P3, P4, R8, R12, PT ;  /* 0x0000000c0800722a */ /* 0x008fe20003c6f000 */
[----:B------:R-:W-:Y:S02]  /*0af0*/  IMAD.MOV.U32 R15, RZ, RZ, R13 ;  /* 0x000000ffff0f7224 */ /* 0x000fe400078e000d */
[----:B------:R-:W-:-:S05]  /*0b00*/  IMAD.MOV.U32 R14, RZ, RZ, R9 ;  /* 0x000000ffff0e7224 */ /* 0x000fca00078e0009 */
[----:B------:R-:W-:-:S06]  /*0b10*/  FSEL R17, R14, R15, P3 ;  /* 0x0000000f0e117208 */ /* 0x000fcc0001800000 */
[----:B------:R-:W-:Y:S02]  /*0b20*/  @P4 LOP3.LUT R17, R15, 0x80000, RZ, 0xfc, !PT ;  /* 0x000800000f114812 */ /* 0x000fe400078efcff */
[----:B------:R-:W-:-:S03]  /*0b30*/  SEL R8, R8, R12, P3 ;  /* 0x0000000c08087207 */ /* 0x000fc60001800000 */
[----:B------:R-:W-:Y:S01]  /*0b40*/  IMAD.MOV.U32 R9, RZ, RZ, R17 ;  /* 0x000000ffff097224 */ /* 0x000fe200078e0011 */
[----:B------:R-:W-:-:S05]  /*0b50*/  ISETP.NE.AND P3, PT, R22, RZ, PT ;  /* 0x000000ff1600720c */ /* 0x000fca0003f65270 */
[----:B------:R-:W-:Y:S01]  /*0b60*/  DSETP.MAX.AND P4, P5, R8, R20, PT ;  /* 0x000000140800722a */ /* 0x000fe20003d8f000 */
[----:B------:R-:W-:Y:S02]  /*0b70*/  IMAD.MOV.U32 R13, RZ, RZ, R21 ;  /* 0x000000ffff0d7224 */ /* 0x000fe400078e0015 */
[----:B------:R-:W-:-:S03]  /*0b80*/  IMAD.MOV.U32 R12, RZ, RZ, R9 ;  /* 0x000000ffff0c7224 */ /* 0x000fc600078e0009 */
[----:B------:R-:W-:Y:S02]  /*0b90*/  SEL R14, R8, R20, P4 ;  /* 0x00000014080e7207 */ /* 0x000fe40002000000 */
[----:B------:R-:W-:-:S06]  /*0ba0*/  FSEL R15, R12, R13, P4 ;  /* 0x0000000d0c0f7208 */ /* 0x000fcc0002000000 */
[----:B------:R-:W-:Y:S01]  /*0bb0*/  @P5 LOP3.LUT R15, R13, 0x80000, RZ, 0xfc, !PT ;  /* 0x000800000d0f5812 */ /* 0x000fe200078efcff */
[----:B------:R-:W-:Y:S06]  /*0bc0*/  @P3 BRA `(.L_x_1) ;  /* 0xfffffff400a43947 */ /* 0x000fec000383ffff */
[----:B------:R-:W-:-:S07]  /*0bd0*/  IADD3 R22, PT, PT, R25, 0x1, RZ ;  /* 0x0000000119167810 */ /* 0x000fce0007ffe0ff */
.L_x_0:
[----:B------:R-:W-:-:S13]  /*0be0*/  LOP3.LUT P3, RZ, R2, 0xf, RZ, 0xc0, !PT ;  /* 0x0000000f02ff7812 */ /* 0x000fda000786c0ff */
[----:B------:R-:W-:Y:S05]  /*0bf0*/  @!P3 BRA `(.L_x_2) ;  /* 0x00000008005cb947 */ /* 0x000fea0003800000 */
[----:B------:R-:W-:Y:S01]  /*0c00*/  LOP3.LUT P3, RZ, R0, 0x7, RZ, 0xc0, !PT ;  /* 0x0000000700ff7812 */ /* 0x000fe2000786c0ff */
[----:B------:R-:W-:-:S12]  /*0c10*/  @!P2 BRA `(.L_x_3) ;  /* 0x00000004002ca947 */ /* 0x000fd80003800000 */
[----:B------:R-:W-:-:S04]  /*0c20*/  IMAD R9, R22, R23, RZ ;  /* 0x0000001716097224 */ /* 0x000fc800078e02ff */
[----:B------:R-:W-:-:S05]  /*0c30*/  IMAD.WIDE R8, R9, 0x8, R10 ;  /* 0x0000000809087825 */ /* 0x000fca00078e020a */
[----:B------:R-:W2:Y:S01]  /*0c40*/  LDG.E.64 R18, desc[UR6][R8.64] ;  /* 0x0000000608127981 */ /* 0x000ea2000c1e1b00 */
[----:B------:R-:W-:-:S05]  /*0c50*/  IMAD.WIDE R12, R23, 0x8, R8 ;  /* 0x00000008170c7825 */ /* 0x000fca00078e0208 */
[----:B------:R-:W3:Y:S01]  /*0c60*/  LDG.E.64 R16, desc[UR6][R12.64] ;  /* 0x000000060c107981 */ /* 0x000ee2000c1e1b00 */
[----:B------:R-:W-:-:S05]  /*0c70*/  IMAD.WIDE R28, R23, 0x8, R12 ;  /* 0x00000008171c7825 */ /* 0x000fca00078e020c */
[----:B------:R0:W4:Y:S02]  /*0c80*/  LDG.E.64 R20, desc[UR6][R28.64] ;  /* 0x000000061c147981 */ /* 0x000124000c1e1b00 */
[----:B0-----:R-:W-:-:S05]  /*0c90*/  IMAD.WIDE R28, R23, 0x8, R28 ;  /* 0x00000008171c7825 */ /* 0x001fca00078e021c */
[----:B------:R0:W4:Y:S01]  /*0ca0*/  LDG.E.64 R8, desc[UR6][R28.64] ;  /* 0x000000061c087981 */ /* 0x000122000c1e1b00 */
[----:B------:R-:W-:-:S05]  /*0cb0*/  IMAD.WIDE R24, R23, 0x8, R28 ;  /* 0x0000000817187825 */ /* 0x000fca00078e021c */
[----:B------:R1:W4:Y:S01]  /*0cc0*/  LDG.E.64 R12, desc[UR6][R24.64] ;  /* 0x00000006180c7981 */ /* 0x000322000c1e1b00 */
[----:B-----5:R-:W-:Y:S01]  /*0cd0*/  IMAD.MOV.U32 R27, RZ, RZ, R15 ;  /* 0x000000ffff1b7224 */ /* 0x020fe200078e000f */
[----:B--2---:R-:W-:Y:S01]  /*0ce0*/  DSETP.MAX.AND P4, P5, R14, R18, PT ;  /* 0x000000120e00722a */ /* 0x004fe20003d8f000 */
[----:B0-----:R-:W-:Y:S02]  /*0cf0*/  IMAD.MOV.U32 R28, RZ, RZ, R19 ;  /* 0x000000ffff1c7224 */ /* 0x001fe400078e0013 */
[----:B------:R-:W-:Y:S02]  /*0d00*/  IMAD.MOV.U32 R15, RZ, RZ, R18 ;  /* 0x000000ffff0f7224 */ /* 0x000fe400078e0012 */
[----:B------:R-:W-:Y:S01]  /*0d10*/  IMAD.WIDE R18, R23, 0x8, R24 ;  /* 0x0000000817127825 */ /* 0x000fe200078e0218 */
[----:B------:R-:W-:Y:S02]  /*0d20*/  FSEL R27, R27, R28, P4 ;  /* 0x0000001c1b1b7208 */ /* 0x000fe40002000000 */
[----:B------:R-:W-:-:S02]  /*0d30*/  SEL R26, R14, R15, P4 ;  /* 0x0000000f0e1a7207 */ /* 0x000fc40002000000 */
[----:B------:R0:W2:Y:S03]  /*0d40*/  LDG.E.64 R14, desc[UR6][R18.64] ;  /* 0x00000006120e7981 */ /* 0x0000a6000c1e1b00 */
[----:B-1----:R-:W-:Y:S01]  /*0d50*/  IMAD.MOV.U32 R24, RZ, RZ, R26 ;  /* 0x000000ffff187224 */ /* 0x002fe200078e001a */
[----:B------:R-:W-:Y:S01]  /*0d60*/  @P5 LOP3.LUT R27, R28, 0x80000, RZ, 0xfc, !PT ;  /* 0x000800001c1b5812 */ /* 0x000fe200078efcff */
[----:B------:R-:W-:-:S03]  /*0d70*/  IMAD.WIDE R28, R23, 0x8, R18 ;  /* 0x00000008171c7825 */ /* 0x000fc600078e0212 */
[----:B------:R-:W-:Y:S02]  /*0d80*/  MOV R25, R27 ;  /* 0x0000001b00197202 */ /* 0x000fe40000000f00 */
[----:B---3--:R-:W-:Y:S01]  /*0d90*/  DSETP.MAX.AND P4, P5, R26, R16, PT ;  /* 0x000000101a00722a */ /* 0x008fe20003d8f000 */
[----:B------:R-:W-:Y:S02]  /*0da0*/  IMAD.MOV.U32 R27, RZ, RZ, R16 ;  /* 0x000000ffff1b7224 */ /* 0x000fe400078e0010 */
[----:B------:R-:W-:Y:S02]  /*0db0*/  IMAD.MOV.U32 R26, RZ, RZ, R17 ;  /* 0x000000ffff1a7224 */ /* 0x000fe400078e0011 */
[----:B------:R-:W3:Y:S01]  /*0dc0*/  LDG.E.64 R16, desc[UR6][R28.64] ;  /* 0x000000061c107981 */ /* 0x000ee2000c1e1b00 */
[----:B0-----:R-:W-:Y:S01]  /*0dd0*/  IMAD.WIDE R18, R23, 0x8, R28 ;  /* 0x0000000817127825 */ /* 0x001fe200078e021c */
[----:B------:R-:W-:-:S05]  /*0de0*/  SEL R24, R24, R27, P4 ;  /* 0x0000001b18187207 */ /* 0x000fca0002000000 */
[----:B------:R-:W3:Y:S01]  /*0df0*/  LDG.E.64 R18, desc[UR6][R18.64] ;  /* 0x0000000612127981 */ /* 0x000ee2000c1e1b00 */
[----:B------:R-:W-:Y:S02]  /*0e00*/  FSEL R25, R25, R26, P4 ;  /* 0x0000001a19197208 */ /* 0x000fe40002000000 */
[----:B------:R-:W-:-:S06]  /*0e10*/  @P5 LOP3.LUT R25, R26, 0x80000, RZ, 0xfc, !PT ;  /* 0x000800001a195812 */ /* 0x000fcc00078efcff */
[----:B----4-:R-:W-:Y:S01]  /*0e20*/  DSETP.MAX.AND P4, P5, R24, R20, PT ;  /* 0x000000141800722a */ /* 0x010fe20003d8f000 */
[----:B------:R-:W-:Y:S02]  /*0e30*/  IMAD.MOV.U32 R26, RZ, RZ, R24 ;  /* 0x000000ffff1a7224 */ /* 0x000fe400078e0018 */
[----:B------:R-:W-:-:S03]  /*0e40*/  IMAD.MOV.U32 R27, RZ, RZ, R20 ;  /* 0x000000ffff1b7224 */ /* 0x000fc600078e0014 */
[----:B------:R-:W-:Y:S02]  /*0e50*/  FSEL R25, R25, R21, P4 ;  /* 0x0000001519197208 */ /* 0x000fe40002000000 */
[----:B------:R-:W-:-:S06]  /*0e60*/  SEL R20, R26, R27, P4 ;  /* 0x0000001b1a147207 */ /* 0x000fcc0002000000 */
[----:B------:R-:W-:-:S04]  /*0e70*/  @P5 LOP3.LUT R25, R21, 0x80000, RZ, 0xfc, !PT ;  /* 0x0008000015195812 */ /* 0x000fc800078efcff */
[----:B------:R-:W-:-:S06]  /*0e80*/  MOV R21, R25 ;  /* 0x0000001900157202 */ /* 0x000fcc0000000f00 */
[----:B------:R-:W-:Y:S01]  /*0e90*/  DSETP.MAX.AND P4, P5, R20, R8, PT ;  /* 0x000000081400722a */ /* 0x000fe20003d8f000 */
[----:B------:R-:W-:Y:S02]  /*0ea0*/  IMAD.MOV.U32 R24, RZ, RZ, R20 ;  /* 0x000000ffff187224 */ /* 0x000fe400078e0014 */
[----:B------:R-:W-:-:S05]  /*0eb0*/  IMAD.MOV.U32 R20, RZ, RZ, R9 ;  /* 0x000000ffff147224 */ /* 0x000fca00078e0009 */
[----:B------:R-:W-:-:S06]  /*0ec0*/  FSEL R21, R21, R20, P4 ;  /* 0x0000001415157208 */ /* 0x000fcc0002000000 */
[----:B------:R-:W-:Y:S02]  /*0ed0*/  @P5 LOP3.LUT R21, R20, 0x80000, RZ, 0xfc, !PT ;  /* 0x0008000014155812 */ /* 0x000fe400078efcff */
[----:B------:R-:W-:-:S03]  /*0ee0*/  SEL R8, R24, R8, P4 ;  /* 0x0000000818087207 */ /* 0x000fc60002000000 */
[----:B------:R-:W-:-:S06]  /*0ef0*/  IMAD.MOV.U32 R9, RZ, RZ, R21 ;  /* 0x000000ffff097224 */ /* 0x000fcc00078e0015 */
[----:B------:R-:W-:Y:S01]  /*0f00*/  DSETP.MAX.AND P4, P5, R8, R12, PT ;  /* 0x0000000c0800722a */ /* 0x000fe20003d8f000 */
[----:B------:R-:W-:Y:S01]  /*0f10*/  IMAD.MOV.U32 R21, RZ, RZ, R13 ;  /* 0x000000ffff157224 */ /* 0x000fe200078e000d */
[----:B------:R-:W-:-:S04]  /*0f20*/  MOV R20, R9 ;  /* 0x0000000900147202 */ /* 0x000fc80000000f00 */
[----:B------:R-:W-:Y:S02]  /*0f30*/  FSEL R25, R20, R21, P4 ;  /* 0x0000001514197208 */ /* 0x000fe40002000000 */
[----:B------:R-:W-:-:S06]  /*0f40*/  SEL R8, R8, R12, P4 ;  /* 0x0000000c08087207 */ /* 0x000fcc0002000000 */
[----:B------:R-:W-:-:S05]  /*0f50*/  @P5 LOP3.LUT R25, R21, 0x80000, RZ, 0xfc, !PT ;  /* 0x0008000015195812 */ /* 0x000fca00078efcff */
[----:B------:R-:W-:-:S04]  /*0f60*/  IMAD.MOV.U32 R9, RZ, RZ, R25 ;  /* 0x000000ffff097224 */ /* 0x000fc800078e0019 */
[----:B------:R-:W-:Y:S01]  /*0f70*/  IMAD.MOV.U32 R12, RZ, RZ, R9 ;  /* 0x000000ffff0c7224 */ /* 0x000fe200078e0009 */
[----:B------:R-:W-:Y:S01]  /*0f80*/  IADD3 R22, PT, PT, R22, 0x8, RZ ;  /* 0x0000000816167810 */ /* 0x000fe20007ffe0ff */
[----:B--2---:R-:W-:Y:S01]  /*0f90*/  DSETP.MAX.AND P4, P5, R8, R14, PT ;  /* 0x0000000e0800722a */ /* 0x004fe20003d8f000 */
[----:B------:R-:W-:-:S05]  /*0fa0*/  IMAD.MOV.U32 R13, RZ, RZ, R15 ;  /* 0x000000ffff0d7224 */ /* 0x000fca00078e000f */
[----:B------:R-:W-:Y:S02]  /*0fb0*/  FSEL R21, R12, R13, P4 ;  /* 0x0000000d0c157208 */ /* 0x000fe40002000000 */
[----:B------:R-:W-:-:S06]  /*0fc0*/  SEL R8, R8, R14, P4 ;  /* 0x0000000e08087207 */ /* 0x000fcc0002000000 */
[----:B------:R-:W-:-:S05]  /*0fd0*/  @P5 LOP3.LUT R21, R13, 0x80000, RZ, 0xfc, !PT ;  /* 0x000800000d155812 */ /* 0x000fca00078efcff */
[----:B------:R-:W-:-:S06]  /*0fe0*/  IMAD.MOV.U32 R9, RZ, RZ, R21 ;  /* 0x000000ffff097224 */ /* 0x000fcc00078e0015 */
[----:B---3--:R-:W-:Y:S01]  /*0ff0*/  DSETP.MAX.AND P4, P5, R8, R16, PT ;  /* 0x000000100800722a */ /* 0x008fe20003d8f000 */
[----:B------:R-:W-:Y:S01]  /*1000*/  IMAD.MOV.U32 R12, RZ, RZ, R9 ;  /* 0x000000ffff0c7224 */ /* 0x000fe200078e0009 */
[----:B------:R-:W-:-:S04]  /*1010*/  MOV R13, R17 ;  /* 0x00000011000d7202 */ /* 0x000fc80000000f00 */
[----:B------:R-:W-:Y:S02]  /*1020*/  FSEL R15, R12, R13, P4 ;  /* 0x0000000d0c0f7208 */ /* 0x000fe40002000000 */
[----:B------:R-:W-:-:S06]  /*1030*/  SEL R8, R8, R16, P4 ;  /* 0x0000001008087207 */ /* 0x000fcc0002000000 */
[----:B------:R-:W-:-:S05]  /*1040*/  @P5 LOP3.LUT R15, R13, 0x80000, RZ, 0xfc, !PT ;  /* 0x000800000d0f5812 */ /* 0x000fca00078efcff */
[----:B------:R-:W-:-:S06]  /*1050*/  IMAD.MOV.U32 R9, RZ, RZ, R15 ;  /* 0x000000ffff097224 */ /* 0x000fcc00078e000f */
[----:B------:R-:W-:Y:S01]  /*1060*/  DSETP.MAX.AND P4, P5, R8, R18, PT ;  /* 0x000000120800722a */ /* 0x000fe20003d8f000 */
[----:B------:R-:W-:Y:S02]  /*1070*/  IMAD.MOV.U32 R12, RZ, RZ, R9 ;  /* 0x000000ffff0c7224 */ /* 0x000fe400078e0009 */
[----:B------:R-:W-:-:S03]  /*1080*/  IMAD.MOV.U32 R15, RZ, RZ, R18 ;  /* 0x000000ffff0f7224 */ /* 0x000fc600078e0012 */
[----:B------:R-:W-:Y:S02]  /*1090*/  FSEL R13, R12, R19, P4 ;  /* 0x000000130c0d7208 */ /* 0x000fe40002000000 */
[----:B------:R-:W-:-:S06]  /*10a0*/  SEL R14, R8, R15, P4 ;  /* 0x0000000f080e7207 */ /* 0x000fcc0002000000 */
[----:B------:R-:W-:-:S05]  /*10b0*/  @P5 LOP3.LUT R13, R19, 0x80000, RZ, 0xfc, !PT ;  /* 0x00080000130d5812 */ /* 0x000fca00078efcff */
[----:B------:R-:W-:-:S07]  /*10c0*/  IMAD.MOV.U32 R15, RZ, RZ, R13 ;  /* 0x000000ffff0f7224 */ /* 0x000fce00078e000d */
.L_x_3:
[----:B------:R-:W-:Y:S05]  /*10d0*/  @!P3 BRA `(.L_x_2) ;  /* 0x000000040024b947 */ /* 0x000fea0003800000 */
[----:B------:R-:W-:Y:S01]  /*10e0*/  ISETP.NE.AND P3, PT, R6, RZ, PT ;  /* 0x000000ff0600720c */ /* 0x000fe20003f65270 */
[----:B------:R-:W-:-:S12]  /*10f0*/  @!P1 BRA `(.L_x_4) ;  /* 0x0000000000989947 */ /* 0x000fd80003800000 */
[----:B------:R-:W-:-:S04]  /*1100*/  IMAD R25, R22, R23, RZ ;  /* 0x0000001716197224 */ /* 0x000fc800078e02ff */
[----:B------:R-:W-:-:S05]  /*1110*/  IMAD.WIDE R24, R25, 0x8, R10 ;  /* 0x0000000819187825 */ /* 0x000fca00078e020a */
[----:B------:R-:W2:Y:S01]  /*1120*/  LDG.E.64 R18, desc[UR6][R24.64] ;  /* 0x0000000618127981 */ /* 0x000ea2000c1e1b00 */
[----:B------:R-:W-:-:S05]  /*1130*/  IMAD.WIDE R26, R23, 0x8, R24 ;  /* 0x00000008171a7825 */ /* 0x000fca00078e0218 */
[----:B------:R-:W3:Y:S01]  /*1140*/  LDG.E.64 R8, desc[UR6][R26.64] ;  /* 0x000000061a087981 */ /* 0x000ee2000c1e1b00 */
[----:B------:R-:W-:-:S05]  /*1150*/  IMAD.WIDE R20, R23, 0x8, R26 ;  /* 0x0000000817147825 */ /* 0x000fca00078e021a */
[----:B------:R-:W4:Y:S01]  /*1160*/  LDG.E.64 R12, desc[UR6][R20.64] ;  /* 0x00000006140c7981 */ /* 0x000f22000c1e1b00 */
[----:B------:R-:W-:-:S06]  /*1170*/  IMAD.WIDE R16, R23, 0x8, R20 ;  /* 0x0000000817107825 */ /* 0x000fcc00078e0214 */
[----:B------:R-:W4:Y:S01]  /*1180*/  LDG.E.64 R16, desc[UR6][R16.64] ;  /* 0x0000000610107981 */ /* 0x000f22000c1e1b00 */
[----:B-----5:R-:W-:Y:S02]  /*1190*/  IMAD.MOV.U32 R28, RZ, RZ, R15 ;  /* 0x000000ffff1c7224 */ /* 0x020fe400078e000f */
[----:B------:R-:W-:Y:S01]  /*11a0*/  VIADD R22, R22, 0x4 ;  /* 0x0000000416167836 */ /* 0x000fe20000000000 */
[----:B--2---:R-:W-:Y:S01]  /*11b0*/  DSETP.MAX.AND P4, P5, R14, R18, PT ;  /* 0x000000120e00722a */ /* 0x004fe20003d8f000 */
[----:B------:R-:W-:-:S05]  /*11c0*/  IMAD.MOV.U32 R29, RZ, RZ, R19 ;  /* 0x000000ffff1d7224 */ /* 0x000fca00078e0013 */
[----:B------:R-:W-:Y:S02]  /*11d0*/  FSEL R28, R28, R29, P4 ;  /* 0x0000001d1c1c7208 */ /* 0x000fe40002000000 */
[----:B------:R-:W-:Y:S02]  /*11e0*/  SEL R14, R14, R18, P4 ;  /* 0x000000120e0e7207 */ /* 0x000fe40002000000 */
[----:B---3--:R-:W-:-:S04]  /*11f0*/  MOV R19, R9 ;  /* 0x0000000900137202 */ /* 0x008fc80000000f00 */
[----:B------:R-:W-:-:S05]  /*1200*/  @P5 LOP3.LUT R28, R29, 0x80000, RZ, 0xfc, !PT ;  /* 0x000800001d1c5812 */ /* 0x000fca00078efcff */
[----:B------:R-:W-:-:S04]  /*1210*/  IMAD.MOV.U32 R15, RZ, RZ, R28 ;  /* 0x000000ffff0f7224 */ /* 0x000fc800078e001c */
[----:B------:R-:W-:Y:S02]  /*1220*/  IMAD.MOV.U32 R18, RZ, RZ, R15 ;  /* 0x000000ffff127224 */ /* 0x000fe400078e000f */
[----:B------:R-:W-:Y:S01]  /*1230*/  DSETP.MAX.AND P4, P5, R14, R8, PT ;  /* 0x000000080e00722a */ /* 0x000fe20003d8f000 */
[----:B----4-:R-:W-:-:S05]  /*1240*/  IMAD.MOV.U32 R15, RZ, RZ, R13 ;  /* 0x000000ffff0f7224 */ /* 0x010fca00078e000d */
[----:B------:R-:W-:Y:S02]  /*1250*/  FSEL R21, R18, R19, P4 ;  /* 0x0000001312157208 */ /* 0x000fe40002000000 */
[----:B------:R-:W-:-:S06]  /*1260*/  SEL R8, R14, R8, P4 ;  /* 0x000000080e087207 */ /* 0x000fcc0002000000 */
[----:B------:R-:W-:-:S05]  /*1270*/  @P5 LOP3.LUT R21, R19, 0x80000, RZ, 0xfc, !PT ;  /* 0x0008000013155812 */ /* 0x000fca00078efcff */
[----:B------:R-:W-:-:S04]  /*1280*/  IMAD.MOV.U32 R9, RZ, RZ, R21 ;  /* 0x000000ffff097224 */ /* 0x000fc800078e0015 */
[----:B------:R-:W-:Y:S02]  /*1290*/  IMAD.MOV.U32 R14, RZ, RZ, R9 ;  /* 0x000000ffff0e7224 */ /* 0x000fe400078e0009 */
[----:B------:R-:W-:-:S06]  /*12a0*/  DSETP.MAX.AND P4, P5, R8, R12, PT ;  /* 0x0000000c0800722a */ /* 0x000fcc0003d8f000 */
[----:B------:R-:W-:Y:S02]  /*12b0*/  FSEL R19, R14, R15, P4 ;  /* 0x0000000f0e137208 */ /* 0x000fe40002000000 */
[----:B------:R-:W-:-:S06]  /*12c0*/  SEL R8, R8, R12, P4 ;  /* 0x0000000c08087207 */ /* 0x000fcc0002000000 */
[----:B------:R-:W-:Y:S01]  /*12d0*/  @P5 LOP3.LUT R19, R15, 0x80000, RZ, 0xfc, !PT ;  /* 0x000800000f135812 */ /* 0x000fe200078efcff */
[----:B------:R-:W-:-:S03]  /*12e0*/  IMAD.MOV.U32 R15, RZ, RZ, R16 ;  /* 0x000000ffff0f7224 */ /* 0x000fc600078e0010 */
[----:B------:R-:W-:-:S05]  /*12f0*/  MOV R9, R19 ;  /* 0x0000001300097202 */ /* 0x000fca0000000f00 */
[----:B------:R-:W-:Y:S01]  /*1300*/  IMAD.MOV.U32 R12, RZ, RZ, R9 ;  /* 0x000000ffff0c7224 */ /* 0x000fe200078e0009 */
[----:B------:R-:W-:-:S06]  /*1310*/  DSETP.MAX.AND P4, P5, R8, R16, PT ;  /* 0x000000100800722a */ /* 0x000fcc0003d8f000 */
[----:B------:R-:W-:Y:S02]  /*1320*/  FSEL R13, R12, R17, P4 ;  /* 0x000000110c0d7208 */ /* 0x000fe40002000000 */
[----:B------:R-:W-:-:S06]  /*1330*/  SEL R14, R8, R15, P4 ;  /* 0x0000000f080e7207 */ /* 0x000fcc0002000000 */
[----:B------:R-:W-:-:S05]  /*1340*/  @P5 LOP3.LUT R13, R17, 0x80000, RZ, 0xfc, !PT ;  /* 0x00080000110d5812 */ /* 0x000fca00078efcff */
[----:B------:R-:W-:-:S07]  /*1350*/  IMAD.MOV.U32 R15, RZ, RZ, R13 ;  /* 0x000000ffff0f7224 */ /* 0x000fce00078e000d */
.L_x_4:
[----:B------:R-:W-:Y:S05]  /*1360*/  @!P3 BRA `(.L_x_2) ;  /* 0x000000000080b947 */ /* 0x000fea0003800000 */
[----:B------:R-:W-:-:S04]  /*1370*/  IMAD R9, R22, R23, RZ ;  /* 0x0000001716097224 */ /* 0x000fc800078e02ff */
[----:B------:R-:W-:-:S05]  /*1380*/  IMAD.WIDE R8, R9, 0x8, R10 ;  /* 0x0000000809087825 */ /* 0x000fca00078e020a */
[----:B------:R-:W2:Y:S01]  /*1390*/  LDG.E.64 R12, desc[UR6][R8.64] ;  /* 0x00000006080c7981 */ /* 0x000ea2000c1e1b00 */
[----:B------:R-:W-:Y:S02]  /*13a0*/  ISETP.NE.AND P3, PT, R6, 0x1, PT ;  /* 0x000000010600780c */ /* 0x000fe40003f65270 */
[----:B-----5:R-:W-:Y:S01]  /*13b0*/  MOV R16, R15 ;  /* 0x0000000f00107202 */ /* 0x020fe20000000f00 */
[----:B--2---:R-:W-:Y:S01]  /*13c0*/  DSETP.MAX.AND P4, P5, R14, R12, PT ;  /* 0x0000000c0e00722a */ /* 0x004fe20003d8f000 */
[----:B------:R-:W-:-:S05]  /*13d0*/  IMAD.MOV.U32 R15, RZ, RZ, R13 ;  /* 0x000000ffff0f7224 */ /* 0x000fca00078e000d */
[----:B------:R-:W-:Y:S02]  /*13e0*/  SEL R14, R14, R12, P4 ;  /* 0x0000000c0e0e7207 */ /* 0x000fe40002000000 */
[----:B------:R-:W-:-:S06]  /*13f0*/  FSEL R17, R16, R15, P4 ;  /* 0x0000000f10117208 */ /* 0x000fcc0002000000 */
[----:B------:R-:W-:-:S05]  /*1400*/  @P5 LOP3.LUT R17, R15, 0x80000, RZ, 0xfc, !PT ;  /* 0x000800000f115812 */ /* 0x000fca00078efcff */
[----:B------:R-:W-:Y:S01]  /*1410*/  IMAD.MOV.U32 R15, RZ, RZ, R17 ;  /* 0x000000ffff0f7224 */ /* 0x000fe200078e0011 */
[----:B------:R-:W-:Y:S06]  /*1420*/  @!P3 BRA `(.L_x_2) ;  /* 0x000000000050b947 */ /* 0x000fec0003800000 */
[----:B------:R-:W-:-:S05]  /*1430*/  IMAD.WIDE R16, R23, 0x8, R8 ;  /* 0x0000000817107825 */ /* 0x000fca00078e0208 */
[----:B------:R-:W2:Y:S01]  /*1440*/  LDG.E.64 R8, desc[UR6][R16.64] ;  /* 0x0000000610087981 */ /* 0x000ea2000c1e1b00 */
[----:B------:R-:W-:-:S13]  /*1450*/  ISETP.NE.AND P3, PT, R6, 0x2, PT ;  /* 0x000000020600780c */ /* 0x000fda0003f65270 */
[----:B------:R-:W-:-:S06]  /*1460*/  @P3 IMAD.WIDE R12, R23, 0x8, R16 ;  /* 0x00000008170c3825 */ /* 0x000fcc00078e0210 */
[----:B------:R-:W3:Y:S01]  /*1470*/  @P3 LDG.E.64 R12, desc[UR6][R12.64] ;  /* 0x000000060c0c3981 */ /* 0x000ee2000c1e1b00 */
[----:B------:R-:W-:Y:S01]  /*1480*/  IMAD.MOV.U32 R18, RZ, RZ, R15 ;  /* 0x000000ffff127224 */ /* 0x000fe200078e000f */
[----:B--2---:R-:W-:Y:S01]  /*1490*/  DSETP.MAX.AND P4, P5, R14, R8, PT ;  /* 0x000000080e00722a */ /* 0x004fe20003d8f000 */
[----:B------:R-:W-:-:S05]  /*14a0*/  IMAD.MOV.U32 R19, RZ, RZ, R9 ;  /* 0x000000ffff137224 */ /* 0x000fca00078e0009 */
[----:B------:R-:W-:Y:S02]  /*14b0*/  FSEL R21, R18, R19, P4 ;  /* 0x0000001312157208 */ /* 0x000fe40002000000 */
[----:B------:R-:W-:-:S06]  /*14c0*/  SEL R14, R14, R8, P4 ;  /* 0x000000080e0e7207 */ /* 0x000fcc0002000000 */
[----:B------:R-:W-:-:S04]  /*14d0*/  @P5 LOP3.LUT R21, R19, 0x80000, RZ, 0xfc, !PT ;  /* 0x0008000013155812 */ /* 0x000fc800078efcff */
[----:B------:R-:W-:Y:S01]  /*14e0*/  MOV R15, R21 ;  /* 0x00000015000f7202 */ /* 0x000fe20000000f00 */
[----:B---3--:R-:W-:-:S04]  /*14f0*/  @P3 IMAD.MOV.U32 R9, RZ, RZ, R13 ;  /* 0x000000ffff093224 */ /* 0x008fc800078e000d */
[----:B------:R-:W-:Y:S01]  /*1500*/  @P3 IMAD.MOV.U32 R8, RZ, RZ, R15 ;  /* 0x000000ffff083224 */ /* 0x000fe200078e000f */
[----:B------:R-:W-:Y:S01]  /*1510*/  @P3 DSETP.MAX.AND P4, P5, R14, R12, PT ;  /* 0x0000000c0e00322a */ /* 0x000fe20003d8f000 */
[----:B------:R-:W-:-:S05]  /*1520*/  @P3 LOP3.LUT R16, R9, 0x80000, RZ, 0xfc, !PT ;  /* 0x0008000009103812 */ /* 0x000fca00078efcff */
[----:B------:R-:W-:Y:S01]  /*1530*/  @P3 FSEL R9, R8, R9, P4 ;  /* 0x0000000908093208 */ /* 0x000fe20002000000 */
[----:B------:R-:W-:-:S03]  /*1540*/  @P3 IMAD.MOV.U32 R8, RZ, RZ, R14 ;  /* 0x000000ffff083224 */ /* 0x000fc600078e000e */
[----:B------:R-:W-:Y:S02]  /*1550*/  @P3 SEL R15, R16, R9, P5 ;  /* 0x00000009100f3207 */ /* 0x000fe40002800000 */
[----:B------:R-:W-:-:S07]  /*1560*/  @P3 SEL R14, R8, R12, P4 ;  /* 0x0000000c080e3207 */ /* 0x000fce0002000000 */
.L_x_2:
[----:B-----5:R0:W-:Y:S01]  /*1570*/  STG.E.64 desc[UR6][R10.64], R14 ;  /* 0x0000000e0a007986 */ /* 0x0201e2000c101b06 */
[----:B------:R-:W-:Y:S05]  /*1580*/  @!P0 BRA `(.L_x_5) ;  /* 0xffffffec00008947 */ /* 0x000fea000383ffff */
[----:B------:R-:W-:Y:S05]  /*1590*/  EXIT ;  /* 0x000000000000794d */ /* 0x000fea0003800000 */
.L_x_6:
[----:B------:R-:W-:-:S00]  /*15a0*/  BRA `(.L_x_6) ;  /* 0xfffffffc00fc7947 */ /* 0x000fc0000383ffff */
[----:B------:R-:W-:-:S00]  /*15b0*/  NOP ;  /* 0x0000000000007918 */ /* 0x000fc00000000000 */
        /* <DEDUP_REMOVED lines=12> */
.L_x_7:


//--------------------- .nv.shared.reserved.0     --------------------------
	.section	.nv.shared.reserved.0,"aw",@nobits
	.weak		__nv_reservedSMEM_offset_0_alias
	.size		__nv_reservedSMEM_offset_0_alias, 0, 64
	.other		__nv_reservedSMEM_offset_0_alias,@"STO_CUDA_RESERVED_SHARED STV_DEFAULT"
__nv_reservedSMEM_offset_0_alias:
	.zero		0
	.zero		64


//--------------------- .nv.constant0._Z10kernel_gpuPdii --------------------------
	.section	.nv.constant0._Z10kernel_gpuPdii,"a",@progbits
	.sectionflags	@""
	.align	4
.nv.constant0._Z10kernel_gpuPdii:
	.zero		912


//--------------------- SYMBOLS --------------------------

	.type		.nv.reservedSmem.offset0,@object
	.size		.nv.reservedSmem.offset0,0x4
